.version 7.6
.target sm_52
.address_size 64

.visible .entry add(
	.param .u64 param_a,
	.param .u64 param_b,
	.param .u64 param_c,
	.param .u32 param_N
) {
	.reg .b64 %aptr_param_space, %bptr_param_space, %cptr_param_space;
	.reg .b64 %aptr, %bptr, %cptr, %aloc, %bloc, %cloc;
	.reg .b64 %idx_x4;
	.reg .b32 %N, %idx, %b32temp<4>;
	.reg .pred %cond_false;
	.reg .f32 %aval, %bval, %cval;

	ld.param.u64 %aptr_param_space, [param_a];
	ld.param.u64 %bptr_param_space, [param_b];
	ld.param.u64 %cptr_param_space, [param_c];
	ld.param.u32 %N, [param_N];

	// calculate idx
	mov.u32 %b32temp0, %ntid.x; // ntid
	mov.u32 %b32temp1, %ctaid.x; // blkid
	mov.u32 %b32temp2, %tid.x; // tid
	mad.lo.s32 %idx, %b32temp0, %b32temp1, %b32temp2;
	setp.ge.s32 %cond_false, %idx, %N;
	@%cond_false bra $L_next;

	cvta.to.global.u64 %aptr, %aptr_param_space;
	cvta.to.global.u64 %bptr, %bptr_param_space;
	cvta.to.global.u64 %cptr, %cptr_param_space;
	mul.wide.s32 %idx_x4, %idx, 4;
	add.s64 %aloc, %aptr, %idx_x4;
	add.s64 %bloc, %bptr, %idx_x4;
	add.s64 %cloc, %cptr, %idx_x4;

	ld.global.f32 %aval, [%aloc];
	ld.global.f32 %bval, [%bloc];
	add.f32 %cval, %aval, %bval;
	st.global.f32 [%cloc], %cval;

$L_next:
	ret;
}


// ===== COMPILED SASS (sm_100) =====

	.target	sm_100

	.elftype	@"ET_EXEC"


//--------------------- .note.nv.tkinfo           --------------------------
	.section	.note.nv.tkinfo,"",@"SHT_NOTE"
	.sectionflags	@"SHF_NOTE_NV_TKINFO"
	.tkinfo
        /*0018*/ 	.word	0x00000002
        /*0030*/ 	.string	""
        /*0030*/ 	.string	"ptxas"
        /*0030*/ 	.string	"Cuda compilation tools, release 13.0, V13.0.88"
        /*0030*/ 	.string	"Build cuda_13.0.r13.0/compiler.36424714_0"
        /*0030*/ 	.string	"-arch sm_100 "



//--------------------- .note.nv.cuinfo           --------------------------
	.section	.note.nv.cuinfo,"",@"SHT_NOTE"
	.sectionflags	@"SHF_NOTE_NV_CUINFO"
        /*0018*/ 	.short	0x0002
        /*001a*/ 	.short	0x0034
        /*001c*/ 	.short	0x0082
	.zero		2


//--------------------- .nv.info                  --------------------------
	.section	.nv.info,"",@"SHT_CUDA_INFO"
	.align	4


	//----- nvinfo : EIATTR_REGCOUNT
	.align		4
        /*0000*/ 	.byte	0x04, 0x2f
        /*0002*/ 	.short	(.L_1 - .L_0)
	.align		4
.L_0:
        /*0004*/ 	.word	index@(add)
        /*0008*/ 	.word	0x0000000c


	//----- nvinfo : EIATTR_FRAME_SIZE
	.align		4
.L_1:
        /*000c*/ 	.byte	0x04, 0x11
        /*000e*/ 	.short	(.L_3 - .L_2)
	.align		4
.L_2:
        /*0010*/ 	.word	index@(add)
        /*0014*/ 	.word	0x00000000


	//----- nvinfo : EIATTR_MIN_STACK_SIZE
	.align		4
.L_3:
        /*0018*/ 	.byte	0x04, 0x12
        /*001a*/ 	.short	(.L_5 - .L_4)
	.align		4
.L_4:
        /*001c*/ 	.word	index@(add)
        /*0020*/ 	.word	0x00000000
.L_5:


//--------------------- .nv.compat                --------------------------
	.section	.nv.compat,"",@"SHT_CUDA_COMPAT_INFO"
	.align	4
        /*0000*/ 	.byte	0x02, 0x09, 0x00, 0x00, 0x02, 0x02, 0x01, 0x00, 0x02, 0x05, 0x05, 0x00, 0x03, 0x07, 0x01, 0x01
        /*0010*/ 	.byte	0x02, 0x03, 0x00, 0x00, 0x02, 0x06, 0x01, 0x00, 0x04, 0x0b, 0x08, 0x00, 0x09, 0x00, 0x00, 0x00
        /*0020*/ 	.byte	0x00, 0x00, 0x00, 0x00


//--------------------- .nv.info.add              --------------------------
	.section	.nv.info.add,"",@"SHT_CUDA_INFO"
	.sectionflags	@""
	.align	4


	//----- nvinfo : EIATTR_CUDA_API_VERSION
	.align		4
        /*0000*/ 	.byte	0x04, 0x37
        /*0002*/ 	.short	(.L_7 - .L_6)
.L_6:
        /*0004*/ 	.word	0x00000082


	//----- nvinfo : EIATTR_KPARAM_INFO
	.align		4
.L_7:
        /*0008*/ 	.byte	0x04, 0x17
        /*000a*/ 	.short	(.L_9 - .L_8)
.L_8:
        /*000c*/ 	.word	0x00000000
        /*0010*/ 	.short	0x0003
        /*0012*/ 	.short	0x0018
        /*0014*/ 	.byte	0x00, 0xf0, 0x11, 0x00


	//----- nvinfo : EIATTR_KPARAM_INFO
	.align		4
.L_9:
        /*0018*/ 	.byte	0x04, 0x17
        /*001a*/ 	.short	(.L_11 - .L_10)
.L_10:
        /*001c*/ 	.word	0x00000000
        /*0020*/ 	.short	0x0002
        /*0022*/ 	.short	0x0010
        /*0024*/ 	.byte	0x00, 0xf0, 0x21, 0x00


	//----- nvinfo : EIATTR_KPARAM_INFO
	.align		4
.L_11:
        /*0028*/ 	.byte	0x04, 0x17
        /*002a*/ 	.short	(.L_13 - .L_12)
.L_12:
        /*002c*/ 	.word	0x00000000
        /*0030*/ 	.short	0x0001
        /*0032*/ 	.short	0x0008
        /*0034*/ 	.byte	0x00, 0xf0, 0x21, 0x00


	//----- nvinfo : EIATTR_KPARAM_INFO
	.align		4
.L_13:
        /*0038*/ 	.byte	0x04, 0x17
        /*003a*/ 	.short	(.L_15 - .L_14)
.L_14:
        /*003c*/ 	.word	0x00000000
        /*0040*/ 	.short	0x0000
        /*0042*/ 	.short	0x0000
        /*0044*/ 	.byte	0x00, 0xf0, 0x21, 0x00


	//----- nvinfo : EIATTR_SPARSE_MMA_MASK
	.align		4
.L_15:
        /*0048*/ 	.byte	0x03, 0x50
        /*004a*/ 	.short	0x0000


	//----- nvinfo : EIATTR_MAXREG_COUNT
	.align		4
        /*004c*/ 	.byte	0x03, 0x1b
        /*004e*/ 	.short	0x00ff


	//----- nvinfo : EIATTR_MERCURY_ISA_VERSION
	.align		4
        /*0050*/ 	.byte	0x03, 0x5f
        /*0052*/ 	.short	0x0101


	//----- nvinfo : EIATTR_VRC_CTA_INIT_COUNT
	.align		4
        /*0054*/ 	.byte	0x02, 0x4a
	.zero		1
	.zero		1


	//----- nvinfo : EIATTR_EXIT_INSTR_OFFSETS
	.align		4
        /*0058*/ 	.byte	0x04, 0x1c
        /*005a*/ 	.short	(.L_17 - .L_16)


	//   ....[0]....
.L_16:
        /*005c*/ 	.word	0x00000070


	//   ....[1]....
        /*0060*/ 	.word	0x00000130


	//----- nvinfo : EIATTR_CBANK_PARAM_SIZE
	.align		4
.L_17:
        /*0064*/ 	.byte	0x03, 0x19
        /*0066*/ 	.short	0x001c


	//----- nvinfo : EIATTR_PARAM_CBANK
	.align		4
        /*0068*/ 	.byte	0x04, 0x0a
        /*006a*/ 	.short	(.L_19 - .L_18)
	.align		4
.L_18:
        /*006c*/ 	.word	index@(.nv.constant0.add)
        /*0070*/ 	.short	0x0380
        /*0072*/ 	.short	0x001c


	//----- nvinfo : EIATTR_SW_WAR
	.align		4
.L_19:
        /*0074*/ 	.byte	0x04, 0x36
        /*0076*/ 	.short	(.L_21 - .L_20)
.L_20:
        /*0078*/ 	.word	0x00000008
.L_21:


//--------------------- .nv.callgraph             --------------------------
	.section	.nv.callgraph,"",@"SHT_CUDA_CALLGRAPH"
	.align	4
	.sectionentsize	8
	.align		4
        /*0000*/ 	.word	0x00000000
	.align		4
        /*0004*/ 	.word	0xffffffff
	.align		4
        /*0008*/ 	.word	0x00000000
	.align		4
        /*000c*/ 	.word	0xfffffffe
	.align		4
        /*0010*/ 	.word	0x00000000
	.align		4
        /*0014*/ 	.word	0xfffffffd
	.align		4
        /*0018*/ 	.word	0x00000000
	.align		4
        /*001c*/ 	.word	0xfffffffc


//--------------------- .text.add                 --------------------------
	.section	.text.add,"ax",@progbits
	.align	128
        .global         add
        .type           add,@function
        .size           add,(.L_x_1 - add)
        .other          add,@"STO_CUDA_ENTRY STV_DEFAULT"
add:
.text.add:
[----:B------:R-:W-:Y:S01]  /*0000*/  LDC R1, c[0x0][0x37c] ;  /* 0x0000df00ff017b82 */ /* 0x000fe20000000800 */
[----:B------:R-:W0:Y:S01]  /*0010*/  S2R R9, SR_CTAID.X ;  /* 0x0000000000097919 */ /* 0x000e220000002500 */
[----:B------:R-:W0:Y:S01]  /*0020*/  LDCU UR4, c[0x0][0x360] ;  /* 0x00006c00ff0477ac */ /* 0x000e220008000800 */
[----:B------:R-:W0:Y:S01]  /*0030*/  S2R R0, SR_TID.X ;  /* 0x0000000000007919 */ /* 0x000e220000002100 */
[----:B------:R-:W1:Y:S01]  /*0040*/  LDCU UR5, c[0x0][0x398] ;  /* 0x00007300ff0577ac */ /* 0x000e620008000800 */
[----:B0-----:R-:W-:-:S05]  /*0050*/  IMAD R9, R9, UR4, R0 ;  /* 0x0000000409097c24 */ /* 0x001fca000f8e0200 */
[----:B-1----:R-:W-:-:S13]  /*0060*/  ISETP.GE.AND P0, PT, R9, UR5, PT ;  /* 0x0000000509007c0c */ /* 0x002fda000bf06270 */
[----:B------:R-:W-:Y:S05]  /*0070*/  @P0 EXIT ;  /* 0x000000000000094d */ /* 0x000fea0003800000 */
[----:B------:R-:W0:Y:S01]  /*0080*/  LDC.64 R2, c[0x0][0x380] ;  /* 0x0000e000ff027b82 */ /* 0x000e220000000a00 */
[----:B------:R-:W1:Y:S07]  /*0090*/  LDCU.64 UR4, c[0x0][0x358] ;  /* 0x00006b00ff0477ac */ /* 0x000e6e0008000a00 */
[----:B------:R-:W2:Y:S08]  /*00a0*/  LDC.64 R4, c[0x0][0x388] ;  /* 0x0000e200ff047b82 */ /* 0x000eb00000000a00 */
[----:B------:R-:W3:Y:S01]  /*00b0*/  LDC.64 R6, c[0x0][0x390] ;  /* 0x0000e400ff067b82 */ /* 0x000ee20000000a00 */
[----:B0-----:R-:W-:-:S06]  /*00c0*/  IMAD.WIDE R2, R9, 0x4, R2 ;  /* 0x0000000409027825 */ /* 0x001fcc00078e0202 */
[----:B-1----:R-:W4:Y:S01]  /*00d0*/  LDG.E R2, desc[UR4][R2.64] ;  /* 0x0000000402027981 */ /* 0x002f22000c1e1900 */
[----:B--2---:R-:W-:-:S06]  /*00e0*/  IMAD.WIDE R4, R9, 0x4, R4 ;  /* 0x0000000409047825 */ /* 0x004fcc00078e0204 */
[----:B------:R-:W4:Y:S01]  /*00f0*/  LDG.E R5, desc[UR4][R4.64] ;  /* 0x0000000404057981 */ /* 0x000f22000c1e1900 */
[----:B---3--:R-:W-:-:S04]  /*0100*/  IMAD.WIDE R6, R9, 0x4, R6 ;  /* 0x0000000409067825 */ /* 0x008fc800078e0206 */
[----:B----4-:R-:W-:-:S05]  /*0110*/  FADD R9, R2, R5 ;  /* 0x0000000502097221 */ /* 0x010fca0000000000 */
[----:B------:R-:W-:Y:S01]  /*0120*/  STG.E desc[UR4][R6.64], R9 ;  /* 0x0000000906007986 */ /* 0x000fe2000c101904 */
[----:B------:R-:W-:Y:S05]  /*0130*/  EXIT ;  /* 0x000000000000794d */ /* 0x000fea0003800000 */
.L_x_0:
[----:B------:R-:W-:-:S00]  /*0140*/  BRA `(.L_x_0) ;  /* 0xfffffffc00fc7947 */ /* 0x000fc0000383ffff */
[----:B------:R-:W-:-:S00]  /*0150*/  NOP ;  /* 0x0000000000007918 */ /* 0x000fc00000000000 */
        /* <DEDUP_REMOVED lines=10> */
.L_x_1:


//--------------------- .nv.shared.reserved.0     --------------------------
	.section	.nv.shared.reserved.0,"aw",@nobits
	.weak		__nv_reservedSMEM_offset_0_alias
	.size		__nv_reservedSMEM_offset_0_alias, 0, 64
	.other		__nv_reservedSMEM_offset_0_alias,@"STO_CUDA_RESERVED_SHARED STV_DEFAULT"
__nv_reservedSMEM_offset_0_alias:
	.zero		0
	.zero		64


//--------------------- .nv.constant0.add         --------------------------
	.section	.nv.constant0.add,"a",@progbits
	.sectionflags	@""
	.align	4
.nv.constant0.add:
	.zero		924


//--------------------- SYMBOLS --------------------------

	.type		.nv.reservedSmem.offset0,@object
	.size		.nv.reservedSmem.offset0,0x4
